	.headerflags	@"EF_CUDA_TEXMODE_UNIFIED EF_CUDA_64BIT_ADDRESS EF_CUDA_ACCELERATORS EF_CUDA_SM90 EF_CUDA_VIRTUAL_SM(EF_CUDA_SM90)"
	.elftype	@"ET_EXEC"


//--------------------- .nv.info                  --------------------------
	.section	.nv.info,"",@"SHT_CUDA_INFO"
	.align	4


	//----- nvinfo : EIATTR_REGCOUNT
	.align		4
        /*0000*/ 	.byte	0x04, 0x2f
        /*0002*/ 	.short	(.L_1 - .L_0)
	.align		4
.L_0:
        /*0004*/ 	.word	index@(triton_poi_fused_convolution_29)
        /*0008*/ 	.word	0x0000000c


	//----- nvinfo : EIATTR_MIN_STACK_SIZE
	.align		4
.L_1:
        /*000c*/ 	.byte	0x04, 0x12
        /*000e*/ 	.short	(.L_3 - .L_2)
	.align		4
.L_2:
        /*0010*/ 	.word	index@(triton_poi_fused_convolution_29)
        /*0014*/ 	.word	0x00000000


	//----- nvinfo : EIATTR_FRAME_SIZE
	.align		4
.L_3:
        /*0018*/ 	.byte	0x04, 0x11
        /*001a*/ 	.short	(.L_5 - .L_4)
	.align		4
.L_4:
        /*001c*/ 	.word	index@(triton_poi_fused_convolution_29)
        /*0020*/ 	.word	0x00000000


	//----- nvinfo : EIATTR_MIN_STACK_SIZE
	.align		4
.L_5:
        /*0024*/ 	.byte	0x04, 0x12
        /*0026*/ 	.short	(.L_7 - .L_6)
	.align		4
.L_6:
        /*0028*/ 	.word	index@(triton_poi_fused_convolution_29)
        /*002c*/ 	.word	0x00000000
.L_7:


//--------------------- .nv.info.triton_poi_fused_convolution_29 --------------------------
	.section	.nv.info.triton_poi_fused_convolution_29,"",@"SHT_CUDA_INFO"
	.sectionflags	@""
	.align	4


	//----- nvinfo : EIATTR_CUDA_API_VERSION
	.align		4
        /*0000*/ 	.byte	0x04, 0x37
        /*0002*/ 	.short	(.L_9 - .L_8)
.L_8:
        /*0004*/ 	.word	0x0000007c


	//----- nvinfo : EIATTR_KPARAM_INFO
	.align		4
.L_9:
        /*0008*/ 	.byte	0x04, 0x17
        /*000a*/ 	.short	(.L_11 - .L_10)
.L_10:
        /*000c*/ 	.word	0x00000000
        /*0010*/ 	.short	0x0002
        /*0012*/ 	.short	0x0010
        /*0014*/ 	.byte	0x00, 0xf0, 0x11, 0x00


	//----- nvinfo : EIATTR_KPARAM_INFO
	.align		4
.L_11:
        /*0018*/ 	.byte	0x04, 0x17
        /*001a*/ 	.short	(.L_13 - .L_12)
.L_12:
        /*001c*/ 	.word	0x00000000
        /*0020*/ 	.short	0x0001
        /*0022*/ 	.short	0x0008
        /*0024*/ 	.byte	0x00, 0xf4, 0x21, 0x00


	//----- nvinfo : EIATTR_KPARAM_INFO
	.align		4
.L_13:
        /*0028*/ 	.byte	0x04, 0x17
        /*002a*/ 	.short	(.L_15 - .L_14)
.L_14:
        /*002c*/ 	.word	0x00000000
        /*0030*/ 	.short	0x0000
        /*0032*/ 	.short	0x0000
        /*0034*/ 	.byte	0x00, 0xf4, 0x21, 0x00


	//----- nvinfo : EIATTR_SPARSE_MMA_MASK
	.align		4
.L_15:
        /*0038*/ 	.byte	0x03, 0x50
        /*003a*/ 	.short	0x0000


	//----- nvinfo : EIATTR_MAXREG_COUNT
	.align		4
        /*003c*/ 	.byte	0x03, 0x1b
        /*003e*/ 	.short	0x00ff


	//----- nvinfo : EIATTR_EXIT_INSTR_OFFSETS
	.align		4
        /*0040*/ 	.byte	0x04, 0x1c
        /*0042*/ 	.short	(.L_17 - .L_16)


	//   ....[0]....
.L_16:
        /*0044*/ 	.word	0x00000120


	//----- nvinfo : EIATTR_REQNTID
	.align		4
.L_17:
        /*0048*/ 	.byte	0x04, 0x10
        /*004a*/ 	.short	(.L_19 - .L_18)
.L_18:
        /*004c*/ 	.word	0x00000080
        /*0050*/ 	.word	0x00000001
        /*0054*/ 	.word	0x00000001


	//----- nvinfo : EIATTR_CBANK_PARAM_SIZE
	.align		4
.L_19:
        /*0058*/ 	.byte	0x03, 0x19
        /*005a*/ 	.short	0x0014


	//----- nvinfo : EIATTR_PARAM_CBANK
	.align		4
        /*005c*/ 	.byte	0x04, 0x0a
        /*005e*/ 	.short	(.L_21 - .L_20)
	.align		4
.L_20:
        /*0060*/ 	.word	index@(.nv.constant0.triton_poi_fused_convolution_29)
        /*0064*/ 	.short	0x0210
        /*0066*/ 	.short	0x0014


	//----- nvinfo : EIATTR_SW_WAR
	.align		4
.L_21:
        /*0068*/ 	.byte	0x04, 0x36
        /*006a*/ 	.short	(.L_23 - .L_22)
.L_22:
        /*006c*/ 	.word	0x00000008
.L_23:


//--------------------- .nv.callgraph             --------------------------
	.section	.nv.callgraph,"",@"SHT_CUDA_CALLGRAPH"
	.align	4
	.sectionentsize	8
	.align		4
        /*0000*/ 	.word	0x00000000
	.align		4
        /*0004*/ 	.word	0xffffffff
	.align		4
        /*0008*/ 	.word	0x00000000
	.align		4
        /*000c*/ 	.word	0xfffffffe
	.align		4
        /*0010*/ 	.word	0x00000000
	.align		4
        /*0014*/ 	.word	0xfffffffd
	.align		4
        /*0018*/ 	.word	0x00000000
	.align		4
        /*001c*/ 	.word	0xfffffffc


//--------------------- .text.triton_poi_fused_convolution_29 --------------------------
	.section	.text.triton_poi_fused_convolution_29,"ax",@progbits
	.align	128
        .global         triton_poi_fused_convolution_29
        .type           triton_poi_fused_convolution_29,@function
        .size           triton_poi_fused_convolution_29,(.L_x_1 - triton_poi_fused_convolution_29)
        .other          triton_poi_fused_convolution_29,@"STO_CUDA_ENTRY STV_DEFAULT"
triton_poi_fused_convolution_29:
.text.triton_poi_fused_convolution_29:
[----:B------:R-:W-:Y:S01]  /*0000*/  LDC R1, c[0x0][0x28] ;  /* 0x00000a00ff017b82 */ /* 0x000fe20000000800 */
[----:B------:R-:W1:Y:S07]  /*0010*/  S2R R0, SR_TID.X ;  /* 0x0000000000007919 */ /* 0x000e6e0000002100 */
[----:B------:R-:W2:Y:S01]  /*0020*/  LDC.64 R4, c[0x0][0x218] ;  /* 0x00008600ff047b82 */ /* 0x000ea20000000a00 */
[----:B------:R-:W-:Y:S01]  /*0030*/  ULDC.64 UR4, c[0x0][0x208] ;  /* 0x0000820000047ab9 */ /* 0x000fe20000000a00 */
[----:B------:R-:W3:Y:S06]  /*0040*/  S2R R7, SR_CTAID.X ;  /* 0x0000000000077919 */ /* 0x000eec0000002500 */
[----:B------:R-:W4:Y:S01]  /*0050*/  LDC.64 R2, c[0x0][0x210] ;  /* 0x00008400ff027b82 */ /* 0x000f220000000a00 */
[----:B-1----:R-:W-:-:S04]  /*0060*/  LOP3.LUT R0, R0, 0x7f, RZ, 0xc0, !PT ;  /* 0x0000007f00007812 */ /* 0x002fc800078ec0ff */
[----:B---3--:R-:W-:-:S05]  /*0070*/  LEA R7, R7, R0, 0x7 ;  /* 0x0000000007077211 */ /* 0x008fca00078e38ff */
[----:B------:R-:W-:-:S04]  /*0080*/  IMAD.HI R0, R7, 0x2aaaaaab, RZ ;  /* 0x2aaaaaab07007827 */ /* 0x000fc800078e02ff */
[----:B----4-:R-:W-:Y:S01]  /*0090*/  IMAD.WIDE R2, R7, 0x4, R2 ;  /* 0x0000000407027825 */ /* 0x010fe200078e0202 */
[----:B------:R-:W-:-:S04]  /*00a0*/  SHF.R.U32.HI R9, RZ, 0x1f, R0 ;  /* 0x0000001fff097819 */ /* 0x000fc80000011600 */
[----:B------:R-:W-:-:S05]  /*00b0*/  LEA.HI R0, R0, R9, RZ, 0x1e ;  /* 0x0000000900007211 */ /* 0x000fca00078ff0ff */
[----:B------:R-:W-:Y:S02]  /*00c0*/  IMAD R9, R0, -0x18, R7 ;  /* 0xffffffe800097824 */ /* 0x000fe400078e0207 */
[----:B------:R-:W3:Y:S02]  /*00d0*/  LDG.E R0, desc[UR4][R2.64] ;  /* 0x0000000402007981 */ /* 0x000ee4000c1e1900 */
[----:B--2---:R-:W-:-:S06]  /*00e0*/  IMAD.WIDE R4, R9, 0x4, R4 ;  /* 0x0000000409047825 */ /* 0x004fcc00078e0204 */
[----:B------:R-:W3:Y:S02]  /*00f0*/  LDG.E.EL R5, desc[UR4][R4.64] ;  /* 0x0000000404057981 */ /* 0x000ee4000c2e1900 */
[----:B---3--:R-:W-:-:S05]  /*0100*/  FADD R7, R0, R5 ;  /* 0x0000000500077221 */ /* 0x008fca0000000000 */
[----:B------:R-:W-:Y:S01]  /*0110*/  STG.E desc[UR4][R2.64], R7 ;  /* 0x0000000702007986 */ /* 0x000fe2000c101904 */
[----:B------:R-:W-:Y:S05]  /*0120*/  EXIT ;  /* 0x000000000000794d */ /* 0x000fea0003800000 */
.L_x_0:
[----:B------:R-:W-:-:S00]  /*0130*/  BRA `(.L_x_0) ;  /* 0xfffffffc00fc7947 */ /* 0x000fc0000383ffff */
[----:B------:R-:W-:-:S00]  /*0140*/  NOP ;  /* 0x0000000000007918 */ /* 0x000fc00000000000 */
        /* <DEDUP_REMOVED lines=11> */
.L_x_1:


//--------------------- .nv.constant0.triton_poi_fused_convolution_29 --------------------------
	.section	.nv.constant0.triton_poi_fused_convolution_29,"a",@progbits
	.sectionflags	@""
	.align	4
.nv.constant0.triton_poi_fused_convolution_29:
	.zero		548
